//
// Generated by NVIDIA NVVM Compiler
//
// Compiler Build ID: CL-36424714
// Cuda compilation tools, release 13.0, V13.0.88
// Based on NVVM 20.0.0
//

.version 9.0
.target sm_100
.address_size 64

	// .globl	_Z10keccak_offPhm
.const .align 8 .b8 RC[192] = {1, 0, 0, 0, 0, 0, 0, 0, 130, 128, 0, 0, 0, 0, 0, 0, 138, 128, 0, 0, 0, 0, 0, 128, 0, 128, 0, 128, 0, 0, 0, 128, 139, 128, 0, 0, 0, 0, 0, 0, 1, 0, 0, 128, 0, 0, 0, 0, 129, 128, 0, 128, 0, 0, 0, 128, 9, 128, 0, 0, 0, 0, 0, 128, 138, 0, 0, 0, 0, 0, 0, 0, 136, 0, 0, 0, 0, 0, 0, 0, 9, 128, 0, 128, 0, 0, 0, 0, 10, 0, 0, 128, 0, 0, 0, 0, 139, 128, 0, 128, 0, 0, 0, 0, 139, 0, 0, 0, 0, 0, 0, 128, 137, 128, 0, 0, 0, 0, 0, 128, 3, 128, 0, 0, 0, 0, 0, 128, 2, 128, 0, 0, 0, 0, 0, 128, 128, 0, 0, 0, 0, 0, 0, 128, 10, 128, 0, 0, 0, 0, 0, 0, 10, 0, 0, 128, 0, 0, 0, 128, 129, 128, 0, 128, 0, 0, 0, 128, 128, 128, 0, 0, 0, 0, 0, 128, 1, 0, 0, 128, 0, 0, 0, 0, 8, 128, 0, 128, 0, 0, 0, 128};
.const .align 4 .b8 r[96] = {1, 0, 0, 0, 3, 0, 0, 0, 6, 0, 0, 0, 10, 0, 0, 0, 15, 0, 0, 0, 21, 0, 0, 0, 28, 0, 0, 0, 36, 0, 0, 0, 45, 0, 0, 0, 55, 0, 0, 0, 2, 0, 0, 0, 14, 0, 0, 0, 27, 0, 0, 0, 41, 0, 0, 0, 56, 0, 0, 0, 8, 0, 0, 0, 25, 0, 0, 0, 43, 0, 0, 0, 62, 0, 0, 0, 18, 0, 0, 0, 39, 0, 0, 0, 61, 0, 0, 0, 20, 0, 0, 0, 44};
.const .align 4 .b8 piln[96] = {10, 0, 0, 0, 7, 0, 0, 0, 11, 0, 0, 0, 17, 0, 0, 0, 18, 0, 0, 0, 3, 0, 0, 0, 5, 0, 0, 0, 16, 0, 0, 0, 8, 0, 0, 0, 21, 0, 0, 0, 24, 0, 0, 0, 4, 0, 0, 0, 15, 0, 0, 0, 23, 0, 0, 0, 19, 0, 0, 0, 13, 0, 0, 0, 12, 0, 0, 0, 2, 0, 0, 0, 20, 0, 0, 0, 14, 0, 0, 0, 22, 0, 0, 0, 9, 0, 0, 0, 6, 0, 0, 0, 1};

.visible .entry _Z10keccak_offPhm(
	.param .u64 .ptr .align 1 _Z10keccak_offPhm_param_0,
	.param .u64 _Z10keccak_offPhm_param_1
)
{
	.local .align 8 .b8 	__local_depot0[200];
	.reg .b64 	%SP;
	.reg .b64 	%SPL;
	.reg .pred 	%p<2>;
	.reg .b16 	%rs<5>;
	.reg .b32 	%r<44>;
	.reg .b64 	%rd<90>;

	mov.u64 	%SPL, __local_depot0;
	ld.param.u64 	%rd18, [_Z10keccak_offPhm_param_1];
	add.u64 	%rd1, %SPL, 0;
	mov.u32 	%r3, %ctaid.x;
	mov.u32 	%r4, %tid.x;
	mul.lo.s32 	%r5, %r4, 10;
	mad.lo.s32 	%r6, %r3, 5120, %r5;
	cvt.u64.u32 	%rd20, %r6;
	setp.le.u64 	%p1, %rd18, %rd20;
	@%p1 bra 	$L__BB0_3;
	ld.param.u64 	%rd83, [_Z10keccak_offPhm_param_0];
	cvta.to.global.u64 	%rd22, %rd83;
	add.s64 	%rd24, %rd22, %rd20;
	ld.global.u8 	%rd25, [%rd24];
	ld.global.u8 	%rd26, [%rd24+1];
	shl.b64 	%rd27, %rd26, 8;
	or.b64  	%rd28, %rd27, %rd25;
	ld.global.u8 	%rd29, [%rd24+2];
	shl.b64 	%rd30, %rd29, 16;
	ld.global.u8 	%rd31, [%rd24+3];
	shl.b64 	%rd32, %rd31, 24;
	or.b64  	%rd33, %rd32, %rd30;
	or.b64  	%rd34, %rd33, %rd28;
	ld.global.u8 	%rd35, [%rd24+4];
	ld.global.u8 	%rd36, [%rd24+5];
	shl.b64 	%rd37, %rd36, 8;
	or.b64  	%rd38, %rd37, %rd35;
	ld.global.u8 	%rd39, [%rd24+6];
	shl.b64 	%rd40, %rd39, 16;
	ld.global.u8 	%rd41, [%rd24+7];
	shl.b64 	%rd42, %rd41, 24;
	or.b64  	%rd43, %rd42, %rd40;
	or.b64  	%rd44, %rd43, %rd38;
	shl.b64 	%rd45, %rd44, 32;
	or.b64  	%rd46, %rd45, %rd34;
	ld.global.u8 	%rs1, [%rd24+8];
	ld.global.u8 	%rs2, [%rd24+9];
	shl.b16 	%rs3, %rs2, 8;
	or.b16  	%rs4, %rs3, %rs1;
	cvt.u64.u16 	%rd47, %rs4;
	cvt.u32.u16 	%r12, %rs4;
	mul.wide.u32 	%rd48, %r12, 2;
	xor.b64  	%rd89, %rd48, %rd46;
	xor.b64  	%rd49, %rd46, %rd47;
	mov.b64 	{%r13, %r14}, %rd49;
	shf.l.wrap.b32 	%r15, %r13, %r14, 1;
	shf.l.wrap.b32 	%r16, %r14, %r13, 1;
	mov.b64 	%rd50, {%r16, %r15};
	st.local.u64 	[%rd1+80], %rd50;
	mul.wide.u32 	%rd51, %r12, 16;
	st.local.u64 	[%rd1+56], %rd51;
	mul.wide.u32 	%rd52, %r12, 64;
	st.local.u64 	[%rd1+88], %rd52;
	mov.b64 	{%r17, %r18}, %rd46;
	shf.l.wrap.b32 	%r19, %r17, %r18, 10;
	shf.l.wrap.b32 	%r20, %r18, %r17, 10;
	mov.b64 	%rd53, {%r20, %r19};
	st.local.u64 	[%rd1+136], %rd53;
	mul.wide.u32 	%rd54, %r12, 32768;
	st.local.u64 	[%rd1+144], %rd54;
	mov.b64 	%rd84, 0;
	st.local.u64 	[%rd1+24], %rd84;
	st.local.u64 	[%rd1+40], %rd84;
	shl.b64 	%rd55, %rd47, 37;
	st.local.u64 	[%rd1+128], %rd55;
	shf.l.wrap.b32 	%r21, %r18, %r17, 13;
	shf.l.wrap.b32 	%r22, %r17, %r18, 13;
	mov.b64 	%rd56, {%r22, %r21};
	st.local.u64 	[%rd1+64], %rd56;
	st.local.u64 	[%rd1+168], %rd84;
	shf.l.wrap.b32 	%r23, %r17, %r18, 2;
	shf.l.wrap.b32 	%r24, %r18, %r17, 2;
	mov.b64 	%rd57, {%r24, %r23};
	st.local.u64 	[%rd1+192], %rd57;
	shf.l.wrap.b32 	%r25, %r17, %r18, 15;
	shf.l.wrap.b32 	%r26, %r18, %r17, 15;
	mov.b64 	%rd85, {%r26, %r25};
	st.local.u64 	[%rd1+32], %rd85;
	shf.l.wrap.b32 	%r27, %r17, %r18, 28;
	shf.l.wrap.b32 	%r28, %r18, %r17, 28;
	mov.b64 	%rd58, {%r28, %r27};
	st.local.u64 	[%rd1+120], %rd58;
	shl.b64 	%rd59, %rd47, 42;
	st.local.u64 	[%rd1+184], %rd59;
	st.local.u64 	[%rd1+152], %rd84;
	shf.l.wrap.b32 	%r29, %r17, %r18, 9;
	shf.l.wrap.b32 	%r30, %r18, %r17, 9;
	mov.b64 	%rd60, {%r30, %r29};
	st.local.u64 	[%rd1+104], %rd60;
	st.local.u64 	[%rd1+96], %rd84;
	shl.b64 	%rd87, %rd47, 43;
	st.local.u64 	[%rd1+16], %rd87;
	mov.b64 	{%r31, %r32}, %rd47;
	shf.l.wrap.b32 	%r33, %r32, %r31, 30;
	shf.l.wrap.b32 	%r34, %r31, %r32, 30;
	mov.b64 	%rd61, {%r34, %r33};
	st.local.u64 	[%rd1+160], %rd61;
	mul.wide.u32 	%rd62, %r12, 524288;
	st.local.u64 	[%rd1+112], %rd62;
	shf.l.wrap.b32 	%r35, %r18, %r17, 8;
	shf.l.wrap.b32 	%r36, %r17, %r18, 8;
	mov.b64 	%rd63, {%r36, %r35};
	st.local.u64 	[%rd1+176], %rd63;
	shf.l.wrap.b32 	%r37, %r32, %r31, 29;
	shf.l.wrap.b32 	%r38, %r31, %r32, 29;
	mov.b64 	%rd64, {%r38, %r37};
	st.local.u64 	[%rd1+72], %rd64;
	shf.l.wrap.b32 	%r39, %r17, %r18, 21;
	shf.l.wrap.b32 	%r40, %r18, %r17, 21;
	mov.b64 	%rd65, {%r40, %r39};
	st.local.u64 	[%rd1+48], %rd65;
	shf.l.wrap.b32 	%r41, %r18, %r17, 12;
	shf.l.wrap.b32 	%r42, %r17, %r18, 12;
	mov.b64 	%rd88, {%r42, %r41};
	st.local.u64 	[%rd1+8], %rd88;
	mov.b32 	%r43, 0;
	mov.u64 	%rd86, %rd84;
$L__BB0_2:
	mov.u64 	%rd6, %rd84;
	mul.wide.u32 	%rd66, %r43, 8;
	add.s64 	%rd67, %rd1, %rd66;
	not.b64 	%rd68, %rd88;
	and.b64  	%rd69, %rd87, %rd68;
	xor.b64  	%rd70, %rd89, %rd69;
	st.local.u64 	[%rd67], %rd70;
	not.b64 	%rd71, %rd87;
	and.b64  	%rd72, %rd86, %rd71;
	xor.b64  	%rd73, %rd88, %rd72;
	st.local.u64 	[%rd67+8], %rd73;
	not.b64 	%rd74, %rd86;
	and.b64  	%rd75, %rd85, %rd74;
	xor.b64  	%rd76, %rd87, %rd75;
	st.local.u64 	[%rd67+16], %rd76;
	not.b64 	%rd77, %rd85;
	and.b64  	%rd78, %rd89, %rd77;
	xor.b64  	%rd79, %rd86, %rd78;
	st.local.u64 	[%rd67+24], %rd79;
	not.b64 	%rd80, %rd89;
	and.b64  	%rd81, %rd88, %rd80;
	xor.b64  	%rd82, %rd85, %rd81;
	st.local.u64 	[%rd67+32], %rd82;
	add.s32 	%r43, %r43, 5;
	ld.local.u64 	%rd88, [%rd67+48];
	ld.local.u64 	%rd87, [%rd67+56];
	ld.local.u64 	%rd86, [%rd67+64];
	ld.local.u64 	%rd85, [%rd67+72];
	ld.local.u64 	%rd84, [%rd67+80];
	mov.u64 	%rd89, %rd6;
	bra.uni 	$L__BB0_2;
$L__BB0_3:
	ret;

}
	// .globl	_Z8GPU_initv
.visible .entry _Z8GPU_initv()
{


	ret;

}


// ===== COMPILED SASS (sm_100) =====

	.target	sm_100

	.elftype	@"ET_EXEC"


//--------------------- .note.nv.tkinfo           --------------------------
	.section	.note.nv.tkinfo,"",@"SHT_NOTE"
	.sectionflags	@"SHF_NOTE_NV_TKINFO"
	.tkinfo
        /*0018*/ 	.word	0x00000002
        /*0030*/ 	.string	""
        /*0030*/ 	.string	"ptxas"
        /*0030*/ 	.string	"Cuda compilation tools, release 13.0, V13.0.88"
        /*0030*/ 	.string	"Build cuda_13.0.r13.0/compiler.36424714_0"
        /*0030*/ 	.string	"-arch sm_100 -m 64 "



//--------------------- .note.nv.cuinfo           --------------------------
	.section	.note.nv.cuinfo,"",@"SHT_NOTE"
	.sectionflags	@"SHF_NOTE_NV_CUINFO"
        /*0018*/ 	.short	0x0002
        /*001a*/ 	.short	0x0064
        /*001c*/ 	.short	0x0082
	.zero		2


//--------------------- .nv.info                  --------------------------
	.section	.nv.info,"",@"SHT_CUDA_INFO"
	.align	4


	//----- nvinfo : EIATTR_REGCOUNT
	.align		4
        /*0000*/ 	.byte	0x04, 0x2f
        /*0002*/ 	.short	(.L_4 - .L_3)
	.align		4
.L_3:
        /*0004*/ 	.word	index@(_Z10keccak_offPhm)
        /*0008*/ 	.word	0x00000020


	//----- nvinfo : EIATTR_FRAME_SIZE
	.align		4
.L_4:
        /*000c*/ 	.byte	0x04, 0x11
        /*000e*/ 	.short	(.L_6 - .L_5)
	.align		4
.L_5:
        /*0010*/ 	.word	index@(_Z10keccak_offPhm)
        /*0014*/ 	.word	0x000000c8


	//----- nvinfo : EIATTR_REGCOUNT
	.align		4
.L_6:
        /*0018*/ 	.byte	0x04, 0x2f
        /*001a*/ 	.short	(.L_8 - .L_7)
	.align		4
.L_7:
        /*001c*/ 	.word	index@(_Z8GPU_initv)
        /*0020*/ 	.word	0x00000004


	//----- nvinfo : EIATTR_FRAME_SIZE
	.align		4
.L_8:
        /*0024*/ 	.byte	0x04, 0x11
        /*0026*/ 	.short	(.L_10 - .L_9)
	.align		4
.L_9:
        /*0028*/ 	.word	index@(_Z8GPU_initv)
        /*002c*/ 	.word	0x00000000


	//----- nvinfo : EIATTR_MIN_STACK_SIZE
	.align		4
.L_10:
        /*0030*/ 	.byte	0x04, 0x12
        /*0032*/ 	.short	(.L_12 - .L_11)
	.align		4
.L_11:
        /*0034*/ 	.word	index@(_Z8GPU_initv)
        /*0038*/ 	.word	0x00000000


	//----- nvinfo : EIATTR_MIN_STACK_SIZE
	.align		4
.L_12:
        /*003c*/ 	.byte	0x04, 0x12
        /*003e*/ 	.short	(.L_14 - .L_13)
	.align		4
.L_13:
        /*0040*/ 	.word	index@(_Z10keccak_offPhm)
        /*0044*/ 	.word	0x000000c8
.L_14:


//--------------------- .nv.compat                --------------------------
	.section	.nv.compat,"",@"SHT_CUDA_COMPAT_INFO"
	.align	4
        /*0000*/ 	.byte	0x02, 0x09, 0x00, 0x00, 0x02, 0x02, 0x01, 0x00, 0x02, 0x05, 0x05, 0x00, 0x03, 0x07, 0x01, 0x01
        /*0010*/ 	.byte	0x02, 0x03, 0x00, 0x00, 0x02, 0x06, 0x01, 0x00, 0x04, 0x0b, 0x08, 0x00, 0x09, 0x00, 0x00, 0x00
        /*0020*/ 	.byte	0x00, 0x00, 0x00, 0x00


//--------------------- .nv.info._Z8GPU_initv     --------------------------
	.section	.nv.info._Z8GPU_initv,"",@"SHT_CUDA_INFO"
	.sectionflags	@""
	.align	4


	//----- nvinfo : EIATTR_CUDA_API_VERSION
	.align		4
        /*0000*/ 	.byte	0x04, 0x37
        /*0002*/ 	.short	(.L_16 - .L_15)
.L_15:
        /*0004*/ 	.word	0x00000082


	//----- nvinfo : EIATTR_SPARSE_MMA_MASK
	.align		4
.L_16:
        /*0008*/ 	.byte	0x03, 0x50
        /*000a*/ 	.short	0x0000


	//----- nvinfo : EIATTR_MAXREG_COUNT
	.align		4
        /*000c*/ 	.byte	0x03, 0x1b
        /*000e*/ 	.short	0x00ff


	//----- nvinfo : EIATTR_MERCURY_ISA_VERSION
	.align		4
        /*0010*/ 	.byte	0x03, 0x5f
        /*0012*/ 	.short	0x0101


	//----- nvinfo : EIATTR_VRC_CTA_INIT_COUNT
	.align		4
        /*0014*/ 	.byte	0x02, 0x4a
	.zero		1
	.zero		1


	//----- nvinfo : EIATTR_EXIT_INSTR_OFFSETS
	.align		4
        /*0018*/ 	.byte	0x04, 0x1c
        /*001a*/ 	.short	(.L_18 - .L_17)


	//   ....[0]....
.L_17:
        /*001c*/ 	.word	0x00000010


	//----- nvinfo : EIATTR_SW_WAR
	.align		4
.L_18:
        /*0020*/ 	.byte	0x04, 0x36
        /*0022*/ 	.short	(.L_20 - .L_19)
.L_19:
        /*0024*/ 	.word	0x00000008
.L_20:


//--------------------- .nv.info._Z10keccak_offPhm --------------------------
	.section	.nv.info._Z10keccak_offPhm,"",@"SHT_CUDA_INFO"
	.sectionflags	@""
	.align	4


	//----- nvinfo : EIATTR_CUDA_API_VERSION
	.align		4
        /*0000*/ 	.byte	0x04, 0x37
        /*0002*/ 	.short	(.L_22 - .L_21)
.L_21:
        /*0004*/ 	.word	0x00000082


	//----- nvinfo : EIATTR_KPARAM_INFO
	.align		4
.L_22:
        /*0008*/ 	.byte	0x04, 0x17
        /*000a*/ 	.short	(.L_24 - .L_23)
.L_23:
        /*000c*/ 	.word	0x00000000
        /*0010*/ 	.short	0x0001
        /*0012*/ 	.short	0x0008
        /*0014*/ 	.byte	0x00, 0xf0, 0x21, 0x00


	//----- nvinfo : EIATTR_KPARAM_INFO
	.align		4
.L_24:
        /*0018*/ 	.byte	0x04, 0x17
        /*001a*/ 	.short	(.L_26 - .L_25)
.L_25:
        /*001c*/ 	.word	0x00000000
        /*0020*/ 	.short	0x0000
        /*0022*/ 	.short	0x0000
        /*0024*/ 	.byte	0x00, 0xf5, 0x21, 0x00


	//----- nvinfo : EIATTR_SPARSE_MMA_MASK
	.align		4
.L_26:
        /*0028*/ 	.byte	0x03, 0x50
        /*002a*/ 	.short	0x0000


	//----- nvinfo : EIATTR_MAXREG_COUNT
	.align		4
        /*002c*/ 	.byte	0x03, 0x1b
        /*002e*/ 	.short	0x00ff


	//----- nvinfo : EIATTR_MERCURY_ISA_VERSION
	.align		4
        /*0030*/ 	.byte	0x03, 0x5f
        /*0032*/ 	.short	0x0101


	//----- nvinfo : EIATTR_VRC_CTA_INIT_COUNT
	.align		4
        /*0034*/ 	.byte	0x02, 0x4a
	.zero		1
	.zero		1


	//----- nvinfo : EIATTR_EXIT_INSTR_OFFSETS
	.align		4
        /*0038*/ 	.byte	0x04, 0x1c
        /*003a*/ 	.short	(.L_28 - .L_27)


	//   ....[0]....
.L_27:
        /*003c*/ 	.word	0x00000090


	//----- nvinfo : EIATTR_CBANK_PARAM_SIZE
	.align		4
.L_28:
        /*0040*/ 	.byte	0x03, 0x19
        /*0042*/ 	.short	0x0010


	//----- nvinfo : EIATTR_PARAM_CBANK
	.align		4
        /*0044*/ 	.byte	0x04, 0x0a
        /*0046*/ 	.short	(.L_30 - .L_29)
	.align		4
.L_29:
        /*0048*/ 	.word	index@(.nv.constant0._Z10keccak_offPhm)
        /*004c*/ 	.short	0x0380
        /*004e*/ 	.short	0x0010


	//----- nvinfo : EIATTR_SW_WAR
	.align		4
.L_30:
        /*0050*/ 	.byte	0x04, 0x36
        /*0052*/ 	.short	(.L_32 - .L_31)
.L_31:
        /*0054*/ 	.word	0x00000008
.L_32:


//--------------------- .nv.callgraph             --------------------------
	.section	.nv.callgraph,"",@"SHT_CUDA_CALLGRAPH"
	.align	4
	.sectionentsize	8
	.align		4
        /*0000*/ 	.word	0x00000000
	.align		4
        /*0004*/ 	.word	0xffffffff
	.align		4
        /*0008*/ 	.word	0x00000000
	.align		4
        /*000c*/ 	.word	0xfffffffe
	.align		4
        /*0010*/ 	.word	0x00000000
	.align		4
        /*0014*/ 	.word	0xfffffffd
	.align		4
        /*0018*/ 	.word	0x00000000
	.align		4
        /*001c*/ 	.word	0xfffffffc


//--------------------- .nv.constant3             --------------------------
	.section	.nv.constant3,"a",@progbits
	.align	8
.nv.constant3:
	.type		RC,@object
	.size		RC,(r - RC)
RC:
        /*0000*/ 	.byte	0x01, 0x00, 0x00, 0x00, 0x00, 0x00, 0x00, 0x00, 0x82, 0x80, 0x00, 0x00, 0x00, 0x00, 0x00, 0x00
        /* <DEDUP_REMOVED lines=11> */
	.type		r,@object
	.size		r,(piln - r)
r:
        /*00c0*/ 	.byte	0x01, 0x00, 0x00, 0x00, 0x03, 0x00, 0x00, 0x00, 0x06, 0x00, 0x00, 0x00, 0x0a, 0x00, 0x00, 0x00
        /*00d0*/ 	.byte	0x0f, 0x00, 0x00, 0x00, 0x15, 0x00, 0x00, 0x00, 0x1c, 0x00, 0x00, 0x00, 0x24, 0x00, 0x00, 0x00
        /*00e0*/ 	.byte	0x2d, 0x00, 0x00, 0x00, 0x37, 0x00, 0x00, 0x00, 0x02, 0x00, 0x00, 0x00, 0x0e, 0x00, 0x00, 0x00
        /*00f0*/ 	.byte	0x1b, 0x00, 0x00, 0x00, 0x29, 0x00, 0x00, 0x00, 0x38, 0x00, 0x00, 0x00, 0x08, 0x00, 0x00, 0x00
        /*0100*/ 	.byte	0x19, 0x00, 0x00, 0x00, 0x2b, 0x00, 0x00, 0x00, 0x3e, 0x00, 0x00, 0x00, 0x12, 0x00, 0x00, 0x00
        /*0110*/ 	.byte	0x27, 0x00, 0x00, 0x00, 0x3d, 0x00, 0x00, 0x00, 0x14, 0x00, 0x00, 0x00, 0x2c, 0x00, 0x00, 0x00
	.type		piln,@object
	.size		piln,(.L_2 - piln)
piln:
        /*0120*/ 	.byte	0x0a, 0x00, 0x00, 0x00, 0x07, 0x00, 0x00, 0x00, 0x0b, 0x00, 0x00, 0x00, 0x11, 0x00, 0x00, 0x00
        /*0130*/ 	.byte	0x12, 0x00, 0x00, 0x00, 0x03, 0x00, 0x00, 0x00, 0x05, 0x00, 0x00, 0x00, 0x10, 0x00, 0x00, 0x00
        /*0140*/ 	.byte	0x08, 0x00, 0x00, 0x00, 0x15, 0x00, 0x00, 0x00, 0x18, 0x00, 0x00, 0x00, 0x04, 0x00, 0x00, 0x00
        /*0150*/ 	.byte	0x0f, 0x00, 0x00, 0x00, 0x17, 0x00, 0x00, 0x00, 0x13, 0x00, 0x00, 0x00, 0x0d, 0x00, 0x00, 0x00
        /*0160*/ 	.byte	0x0c, 0x00, 0x00, 0x00, 0x02, 0x00, 0x00, 0x00, 0x14, 0x00, 0x00, 0x00, 0x0e, 0x00, 0x00, 0x00
        /*0170*/ 	.byte	0x16, 0x00, 0x00, 0x00, 0x09, 0x00, 0x00, 0x00, 0x06, 0x00, 0x00, 0x00, 0x01, 0x00, 0x00, 0x00
.L_2:


//--------------------- .text._Z8GPU_initv        --------------------------
	.section	.text._Z8GPU_initv,"ax",@progbits
	.align	128
        .global         _Z8GPU_initv
        .type           _Z8GPU_initv,@function
        .size           _Z8GPU_initv,(.L_x_3 - _Z8GPU_initv)
        .other          _Z8GPU_initv,@"STO_CUDA_ENTRY STV_DEFAULT"
_Z8GPU_initv:
.text._Z8GPU_initv:
[----:B------:R-:W-:Y:S01]  /*0000*/  LDC R1, c[0x0][0x37c] ;  /* 0x0000df00ff017b82 */ /* 0x000fe20000000800 */
[----:B------:R-:W-:Y:S05]  /*0010*/  EXIT ;  /* 0x000000000000794d */ /* 0x000fea0003800000 */
.L_x_0:
[----:B------:R-:W-:-:S00]  /*0020*/  BRA `(.L_x_0) ;  /* 0xfffffffc00fc7947 */ /* 0x000fc0000383ffff */
[----:B------:R-:W-:-:S00]  /*0030*/  NOP ;  /* 0x0000000000007918 */ /* 0x000fc00000000000 */
        /* <DEDUP_REMOVED lines=12> */
.L_x_3:


//--------------------- .text._Z10keccak_offPhm   --------------------------
	.section	.text._Z10keccak_offPhm,"ax",@progbits
	.align	128
        .global         _Z10keccak_offPhm
        .type           _Z10keccak_offPhm,@function
        .size           _Z10keccak_offPhm,(.L_x_4 - _Z10keccak_offPhm)
        .other          _Z10keccak_offPhm,@"STO_CUDA_ENTRY STV_DEFAULT"
_Z10keccak_offPhm:
.text._Z10keccak_offPhm:
[----:B------:R-:W0:Y:S01]  /*0000*/  LDC R1, c[0x0][0x37c] ;  /* 0x0000df00ff017b82 */ /* 0x000e220000000800 */
[----:B------:R-:W1:Y:S01]  /*0010*/  S2R R0, SR_CTAID.X ;  /* 0x0000000000007919 */ /* 0x000e620000002500 */
[----:B------:R-:W2:Y:S01]  /*0020*/  LDCU.64 UR4, c[0x0][0x388] ;  /* 0x00007100ff0477ac */ /* 0x000ea20008000a00 */
[----:B0-----:R-:W-:Y:S01]  /*0030*/  VIADD R1, R1, 0xffffff38 ;  /* 0xffffff3801017836 */ /* 0x001fe20000000000 */
[----:B------:R-:W1:Y:S02]  /*0040*/  S2R R3, SR_TID.X ;  /* 0x0000000000037919 */ /* 0x000e640000002100 */
[----:B-1----:R-:W-:-:S04]  /*0050*/  IMAD R0, R0, 0x200, R3 ;  /* 0x0000020000007824 */ /* 0x002fc800078e0203 */
[----:B------:R-:W-:-:S05]  /*0060*/  IMAD R4, R0, 0xa, RZ ;  /* 0x0000000a00047824 */ /* 0x000fca00078e02ff */
[----:B--2---:R-:W-:-:S04]  /*0070*/  ISETP.GE.U32.AND P0, PT, R4, UR4, PT ;  /* 0x0000000404007c0c */ /* 0x004fc8000bf06070 */
[----:B------:R-:W-:-:S13]  /*0080*/  ISETP.GE.U32.AND.EX P0, PT, RZ, UR5, PT, P0 ;  /* 0x00000005ff007c0c */ /* 0x000fda000bf06100 */
[----:B------:R-:W-:Y:S05]  /*0090*/  @P0 EXIT ;  /* 0x000000000000094d */ /* 0x000fea0003800000 */
[----:B------:R-:W0:Y:S01]  /*00a0*/  LDCU.64 UR6, c[0x0][0x380] ;  /* 0x00007000ff0677ac */ /* 0x000e220008000a00 */
[----:B------:R-:W1:Y:S01]  /*00b0*/  LDCU.64 UR4, c[0x0][0x358] ;  /* 0x00006b00ff0477ac */ /* 0x000e620008000a00 */
[----:B0-----:R-:W-:-:S05]  /*00c0*/  IADD3 R4, P0, PT, R4, UR6, RZ ;  /* 0x0000000604047c10 */ /* 0x001fca000ff1e0ff */
[----:B------:R-:W-:-:S05]  /*00d0*/  IMAD.X R5, RZ, RZ, UR7, P0 ;  /* 0x00000007ff057e24 */ /* 0x000fca00080e06ff */
[----:B-1----:R-:W2:Y:S04]  /*00e0*/  LDG.E.U8 R2, desc[UR4][R4.64+0x2] ;  /* 0x0000020404027981 */ /* 0x002ea8000c1e1100 */
[----:B------:R-:W3:Y:S04]  /*00f0*/  LDG.E.U8 R6, desc[UR4][R4.64+0x3] ;  /* 0x0000030404067981 */ /* 0x000ee8000c1e1100 */
[----:B------:R-:W4:Y:S04]  /*0100*/  LDG.E.U8 R9, desc[UR4][R4.64+0x6] ;  /* 0x0000060404097981 */ /* 0x000f28000c1e1100 */
[----:B------:R-:W5:Y:S04]  /*0110*/  LDG.E.U8 R10, desc[UR4][R4.64+0x7] ;  /* 0x00000704040a7981 */ /* 0x000f68000c1e1100 */
[----:B------:R-:W5:Y:S04]  /*0120*/  LDG.E.U8 R0, desc[UR4][R4.64] ;  /* 0x0000000404007981 */ /* 0x000f68000c1e1100 */
[----:B------:R-:W5:Y:S04]  /*0130*/  LDG.E.U8 R3, desc[UR4][R4.64+0x1] ;  /* 0x0000010404037981 */ /* 0x000f68000c1e1100 */
[----:B------:R-:W5:Y:S04]  /*0140*/  LDG.E.U8 R7, desc[UR4][R4.64+0x4] ;  /* 0x0000040404077981 */ /* 0x000f68000c1e1100 */
[----:B------:R-:W5:Y:S04]  /*0150*/  LDG.E.U8 R8, desc[UR4][R4.64+0x5] ;  /* 0x0000050404087981 */ /* 0x000f68000c1e1100 */
[----:B------:R-:W5:Y:S04]  /*0160*/  LDG.E.U8 R11, desc[UR4][R4.64+0x8] ;  /* 0x00000804040b7981 */ /* 0x000f68000c1e1100 */
[----:B------:R-:W5:Y:S04]  /*0170*/  LDG.E.U8 R14, desc[UR4][R4.64+0x9] ;  /* 0x00000904040e7981 */ /* 0x000f68000c1e1100 */
[----:B------:R-:W-:Y:S04]  /*0180*/  STL.64 [R1+0x18], RZ ;  /* 0x000018ff01007387 */ /* 0x000fe80000100a00 */
[----:B------:R-:W-:Y:S04]  /*0190*/  STL.64 [R1+0x28], RZ ;  /* 0x000028ff01007387 */ /* 0x000fe80000100a00 */
[----:B------:R-:W-:Y:S04]  /*01a0*/  STL.64 [R1+0xa8], RZ ;  /* 0x0000a8ff01007387 */ /* 0x000fe80000100a00 */
[----:B------:R-:W-:Y:S04]  /*01b0*/  STL.64 [R1+0x98], RZ ;  /* 0x000098ff01007387 */ /* 0x000fe80000100a00 */
[----:B------:R-:W-:Y:S01]  /*01c0*/  STL.64 [R1+0x60], RZ ;  /* 0x000060ff01007387 */ /* 0x000fe20000100a00 */
[----:B--2---:R-:W-:-:S02]  /*01d0*/  IMAD.U32 R2, R2, 0x10000, RZ ;  /* 0x0001000002027824 */ /* 0x004fc400078e00ff */
[----:B---3--:R-:W-:Y:S02]  /*01e0*/  IMAD.SHL.U32 R13, R6, 0x1000000, RZ ;  /* 0x01000000060d7824 */ /* 0x008fe400078e00ff */
[----:B----4-:R-:W-:Y:S02]  /*01f0*/  IMAD.U32 R9, R9, 0x10000, RZ ;  /* 0x0001000009097824 */ /* 0x010fe400078e00ff */
[----:B-----5:R-:W-:Y:S01]  /*0200*/  IMAD.SHL.U32 R10, R10, 0x1000000, RZ ;  /* 0x010000000a0a7824 */ /* 0x020fe200078e00ff */
[----:B------:R-:W-:-:S04]  /*0210*/  PRMT R0, R0, 0x6540, R3 ;  /* 0x0000654000007816 */ /* 0x000fc80000000003 */
[----:B------:R-:W-:Y:S02]  /*0220*/  LOP3.LUT R13, R0, R13, R2, 0xfe, !PT ;  /* 0x0000000d000d7212 */ /* 0x000fe400078efe02 */
[----:B------:R-:W-:-:S04]  /*0230*/  PRMT R7, R7, 0x6540, R8 ;  /* 0x0000654007077816 */ /* 0x000fc80000000008 */
[----:B------:R-:W-:-:S04]  /*0240*/  LOP3.LUT R12, R7, R10, R9, 0xfe, !PT ;  /* 0x0000000a070c7212 */ /* 0x000fc800078efe09 */
[C-C-:B------:R-:W-:Y:S02]  /*0250*/  SHF.L.W.U32.HI R3, R13.reuse, 0xa, R12.reuse ;  /* 0x0000000a0d037819 */ /* 0x140fe40000010e0c */
[----:B------:R-:W-:Y:S01]  /*0260*/  SHF.L.W.U32.HI R2, R12, 0xa, R13 ;  /* 0x0000000a0c027819 */ /* 0x000fe20000010e0d */
[----:B------:R-:W-:Y:S01]  /*0270*/  IMAD R0, R14, 0x100, R11 ;  /* 0x000001000e007824 */ /* 0x000fe200078e020b */
[C-C-:B------:R-:W-:Y:S02]  /*0280*/  SHF.L.W.U32.HI R9, R13.reuse, 0x1c, R12.reuse ;  /* 0x0000001c0d097819 */ /* 0x140fe40000010e0c */
[C-C-:B------:R-:W-:Y:S01]  /*0290*/  SHF.L.W.U32.HI R8, R12.reuse, 0x1c, R13.reuse ;  /* 0x0000001c0c087819 */ /* 0x140fe20000010e0d */
[----:B------:R0:W-:Y:S01]  /*02a0*/  STL.64 [R1+0x88], R2 ;  /* 0x0000880201007387 */ /* 0x0001e20000100a00 */
[----:B------:R-:W-:Y:S02]  /*02b0*/  SHF.L.W.U32.HI R5, R12, 0xd, R13 ;  /* 0x0000000d0c057819 */ /* 0x000fe40000010e0d */
[----:B------:R-:W-:-:S02]  /*02c0*/  SHF.L.W.U32.HI R4, R13, 0xd, R12 ;  /* 0x0000000d0d047819 */ /* 0x000fc40000010e0c */
[C-C-:B------:R-:W-:Y:S02]  /*02d0*/  SHF.L.W.U32.HI R7, R13.reuse, 0x2, R12.reuse ;  /* 0x000000020d077819 */ /* 0x140fe40000010e0c */
[C-C-:B------:R-:W-:Y:S02]  /*02e0*/  SHF.L.W.U32.HI R6, R12.reuse, 0x2, R13.reuse ;  /* 0x000000020c067819 */ /* 0x140fe40000010e0d */
[C-C-:B------:R-:W-:Y:S02]  /*02f0*/  SHF.L.W.U32.HI R19, R13.reuse, 0x15, R12.reuse ;  /* 0x000000150d137819 */ /* 0x140fe40000010e0c */
[--C-:B------:R-:W-:Y:S01]  /*0300*/  SHF.L.W.U32.HI R18, R12, 0x15, R13.reuse ;  /* 0x000000150c127819 */ /* 0x100fe20000010e0d */
[----:B0-----:R-:W-:Y:S01]  /*0310*/  IMAD.WIDE.U32 R2, R0, 0x10, RZ ;  /* 0x0000001000027825 */ /* 0x001fe200078e00ff */
[----:B------:R0:W-:Y:S01]  /*0320*/  STL.64 [R1+0x78], R8 ;  /* 0x0000780801007387 */ /* 0x0001e20000100a00 */
[----:B------:R-:W-:Y:S02]  /*0330*/  SHF.L.W.U32.HI R17, R12, 0x8, R13 ;  /* 0x000000080c117819 */ /* 0x000fe40000010e0d */
[----:B------:R-:W-:Y:S01]  /*0340*/  SHF.L.W.U32.HI R16, R13, 0x8, R12 ;  /* 0x000000080d107819 */ /* 0x000fe20000010e0c */
[----:B------:R1:W-:Y:S04]  /*0350*/  STL.64 [R1+0x40], R4 ;  /* 0x0000400401007387 */ /* 0x0003e80000100a00 */
[----:B------:R2:W-:Y:S01]  /*0360*/  STL.64 [R1+0xc0], R6 ;  /* 0x0000c00601007387 */ /* 0x0005e20000100a00 */
[----:B0-----:R-:W-:-:S03]  /*0370*/  IMAD.WIDE.U32 R8, R0, 0x80000, RZ ;  /* 0x0008000000087825 */ /* 0x001fc600078e00ff */
[----:B------:R0:W-:Y:S01]  /*0380*/  STL.64 [R1+0x30], R18 ;  /* 0x0000301201007387 */ /* 0x0001e20000100a00 */
[----:B-1----:R-:W-:-:S03]  /*0390*/  IMAD.WIDE.U32 R4, R0, 0x40, RZ ;  /* 0x0000004000047825 */ /* 0x002fc600078e00ff */
[----:B------:R1:W-:Y:S01]  /*03a0*/  STL.64 [R1+0x38], R2 ;  /* 0x0000380201007387 */ /* 0x0003e20000100a00 */
[----:B--2---:R-:W-:-:S03]  /*03b0*/  IMAD.WIDE.U32 R6, R0, 0x8000, RZ ;  /* 0x0000800000067825 */ /* 0x004fc600078e00ff */
[----:B------:R2:W-:Y:S01]  /*03c0*/  STL.64 [R1+0xb0], R16 ;  /* 0x0000b01001007387 */ /* 0x0005e20000100a00 */
[----:B0-----:R-:W-:-:S03]  /*03d0*/  LOP3.LUT R18, R0, 0xffff, RZ, 0xc0, !PT ;  /* 0x0000ffff00127812 */ /* 0x001fc600078ec0ff */
[----:B------:R0:W-:Y:S01]  /*03e0*/  STL.64 [R1+0x70], R8 ;  /* 0x0000700801007387 */ /* 0x0001e20000100a00 */
[----:B-1----:R-:W-:-:S03]  /*03f0*/  LOP3.LUT R3, R13, 0xffff, R0, 0x78, !PT ;  /* 0x0000ffff0d037812 */ /* 0x002fc600078e7800 */
[----:B------:R1:W-:Y:S01]  /*0400*/  STL.64 [R1+0x58], R4 ;  /* 0x0000580401007387 */ /* 0x0003e20000100a00 */
[--C-:B------:R-:W-:Y:S02]  /*0410*/  SHF.L.W.U32.HI R19, RZ, 0x1d, R18.reuse ;  /* 0x0000001dff137819 */ /* 0x100fe40000010e12 */
[----:B--2---:R-:W-:Y:S01]  /*0420*/  SHF.L.W.U32.HI R17, RZ, 0x1e, R18 ;  /* 0x0000001eff117819 */ /* 0x004fe20000010e12 */
[----:B------:R2:W-:Y:S01]  /*0430*/  STL.64 [R1+0x90], R6 ;  /* 0x0000900601007387 */ /* 0x0005e20000100a00 */
[C---:B------:R-:W-:Y:S02]  /*0440*/  SHF.L.W.U32.HI R16, R18.reuse, 0x1e, RZ ;  /* 0x0000001e12107819 */ /* 0x040fe40000010eff */
[----:B------:R-:W-:Y:S02]  /*0450*/  SHF.L.W.U32.HI R18, R18, 0x1d, RZ ;  /* 0x0000001d12127819 */ /* 0x000fe40000010eff */
[--C-:B0-----:R-:W-:Y:S02]  /*0460*/  SHF.L.W.U32.HI R9, R3, 0x1, R12.reuse ;  /* 0x0000000103097819 */ /* 0x101fe40000010e0c */
[----:B------:R-:W-:Y:S01]  /*0470*/  SHF.L.W.U32.HI R8, R12, 0x1, R3 ;  /* 0x000000010c087819 */ /* 0x000fe20000010e03 */
[----:B-1----:R-:W-:Y:S01]  /*0480*/  IMAD.SHL.U32 R5, R0, 0x800, RZ ;  /* 0x0000080000057824 */ /* 0x002fe200078e00ff */
[----:B------:R-:W-:Y:S01]  /*0490*/  SHF.L.W.U32.HI R3, R13, 0xf, R12 ;  /* 0x0000000f0d037819 */ /* 0x000fe20000010e0c */
[----:B------:R-:W-:Y:S01]  /*04a0*/  IMAD.MOV.U32 R4, RZ, RZ, RZ ;  /* 0x000000ffff047224 */ /* 0x000fe200078e00ff */
[----:B------:R-:W-:-:S02]  /*04b0*/  SHF.L.W.U32.HI R2, R12, 0xf, R13 ;  /* 0x0000000f0c027819 */ /* 0x000fc40000010e0d */
[----:B--2---:R-:W-:Y:S02]  /*04c0*/  SHF.L.W.U32.HI R7, R12, 0xc, R13 ;  /* 0x0000000c0c077819 */ /* 0x004fe40000010e0d */
[C-C-:B------:R-:W-:Y:S01]  /*04d0*/  SHF.L.W.U32.HI R6, R13.reuse, 0xc, R12.reuse ;  /* 0x0000000c0d067819 */ /* 0x140fe20000010e0c */
[----:B------:R-:W-:Y:S04]  /*04e0*/  STL.64 [R1+0x48], R18 ;  /* 0x0000481201007387 */ /* 0x000fe80000100a00 */
[----:B------:R-:W-:Y:S04]  /*04f0*/  STL.64 [R1+0x10], R4 ;  /* 0x0000100401007387 */ /* 0x000fe80000100a00 */
[----:B------:R-:W-:Y:S04]  /*0500*/  STL.64 [R1+0x20], R2 ;  /* 0x0000200201007387 */ /* 0x000fe80000100a00 */
[----:B------:R-:W-:Y:S01]  /*0510*/  STL.64 [R1+0x8], R6 ;  /* 0x0000080601007387 */ /* 0x000fe20000100a00 */
[----:B------:R-:W-:-:S02]  /*0520*/  SHF.L.W.U32.HI R15, R13, 0x9, R12 ;  /* 0x000000090d0f7819 */ /* 0x000fc40000010e0c */
[----:B------:R-:W-:Y:S01]  /*0530*/  SHF.L.W.U32.HI R14, R12, 0x9, R13 ;  /* 0x000000090c0e7819 */ /* 0x000fe20000010e0d */
[----:B------:R0:W-:Y:S01]  /*0540*/  STL.64 [R1+0x50], R8 ;  /* 0x0000500801007387 */ /* 0x0001e20000100a00 */
[----:B------:R-:W-:-:S03]  /*0550*/  IMAD.SHL.U32 R11, R0, 0x20, RZ ;  /* 0x00000020000b7824 */ /* 0x000fc600078e00ff */
[----:B------:R1:W-:Y:S01]  /*0560*/  STL.64 [R1+0x68], R14 ;  /* 0x0000680e01007387 */ /* 0x0003e20000100a00 */
[----:B------:R-:W-:-:S03]  /*0570*/  IMAD.MOV.U32 R10, RZ, RZ, RZ ;  /* 0x000000ffff0a7224 */ /* 0x000fc600078e00ff */
[----:B------:R2:W-:Y:S01]  /*0580*/  STL.64 [R1+0xa0], R16 ;  /* 0x0000a01001007387 */ /* 0x0005e20000100a00 */
[----:B0-----:R-:W-:-:S04]  /*0590*/  IMAD.WIDE.U32 R8, R0, 0x2, RZ ;  /* 0x0000000200087825 */ /* 0x001fc800078e00ff */
[----:B-1----:R-:W-:Y:S02]  /*05a0*/  IMAD.SHL.U32 R15, R0, 0x400, RZ ;  /* 0x00000400000f7824 */ /* 0x002fe400078e00ff */
[----:B------:R-:W-:Y:S01]  /*05b0*/  IMAD.MOV.U32 R14, RZ, RZ, RZ ;  /* 0x000000ffff0e7224 */ /* 0x000fe200078e00ff */
[----:B------:R0:W-:Y:S01]  /*05c0*/  STL.64 [R1+0x80], R10 ;  /* 0x0000800a01007387 */ /* 0x0001e20000100a00 */
[----:B--2---:R-:W-:Y:S01]  /*05d0*/  LOP3.LUT R17, R9, R12, RZ, 0x3c, !PT ;  /* 0x0000000c09117212 */ /* 0x004fe200078e3cff */
[----:B------:R-:W-:Y:S02]  /*05e0*/  IMAD.MOV.U32 R0, RZ, RZ, R1 ;  /* 0x000000ffff007224 */ /* 0x000fe400078e0001 */
[----:B------:R1:W-:Y:S01]  /*05f0*/  STL.64 [R1+0xb8], R14 ;  /* 0x0000b80e01007387 */ /* 0x0003e20000100a00 */
[----:B0-----:R-:W-:Y:S02]  /*0600*/  CS2R R10, SRZ ;  /* 0x00000000000a7805 */ /* 0x001fe4000001ff00 */
[----:B-1----:R-:W-:Y:S01]  /*0610*/  LOP3.LUT R15, R8, R13, RZ, 0x3c, !PT ;  /* 0x0000000d080f7212 */ /* 0x002fe200078e3cff */
[----:B------:R-:W-:Y:S01]  /*0620*/  IMAD.MOV.U32 R13, RZ, RZ, RZ ;  /* 0x000000ffff0d7224 */ /* 0x000fe200078e00ff */
[----:B------:R-:W-:-:S07]  /*0630*/  CS2R R8, SRZ ;  /* 0x0000000000087805 */ /* 0x000fce000001ff00 */
.L_x_1:
[----:B0-----:R-:W-:Y:S01]  /*0640*/  IMAD R29, R13, 0x8, R0 ;  /* 0x000000080d1d7824 */ /* 0x001fe200078e0200 */
[----:B-----5:R-:W-:Y:S02]  /*0650*/  LOP3.LUT R24, R15, R4, R6, 0xb4, !PT ;  /* 0x000000040f187212 */ /* 0x020fe400078eb406 */
[----:B------:R-:W-:Y:S02]  /*0660*/  LOP3.LUT R25, R17, R5, R7, 0xb4, !PT ;  /* 0x0000000511197212 */ /* 0x000fe400078eb407 */
[----:B------:R-:W-:Y:S02]  /*0670*/  LOP3.LUT R19, R11, R17, R3, 0xb4, !PT ;  /* 0x000000110b137212 */ /* 0x000fe400078eb403 */
[----:B------:R-:W-:Y:S02]  /*0680*/  LOP3.LUT R18, R10, R15, R2, 0xb4, !PT ;  /* 0x0000000f0a127212 */ /* 0x000fe400078eb402 */
[----:B------:R-:W-:Y:S01]  /*0690*/  LOP3.LUT R26, R2, R6, R15, 0xb4, !PT ;  /* 0x00000006021a7212 */ /* 0x000fe200078eb40f */
[----:B------:R-:W-:Y:S01]  /*06a0*/  IMAD.MOV.U32 R15, RZ, RZ, R8 ;  /* 0x000000ffff0f7224 */ /* 0x000fe200078e0008 */
[----:B------:R-:W-:Y:S01]  /*06b0*/  LOP3.LUT R27, R3, R7, R17, 0xb4, !PT ;  /* 0x00000007031b7212 */ /* 0x000fe200078eb411 */
[----:B------:R-:W-:Y:S01]  /*06c0*/  IMAD.MOV.U32 R17, RZ, RZ, R9 ;  /* 0x000000ffff117224 */ /* 0x000fe200078e0009 */
[----:B------:R-:W-:Y:S01]  /*06d0*/  LOP3.LUT R20, R6, R10, R4, 0xb4, !PT ;  /* 0x0000000a06147212 */ /* 0x000fe200078eb404 */
[----:B------:R0:W5:Y:S01]  /*06e0*/  LDL.64 R8, [R29+0x50] ;  /* 0x000050001d087983 */ /* 0x0001620000100a00 */
[----:B------:R-:W-:-:S02]  /*06f0*/  LOP3.LUT R21, R7, R11, R5, 0xb4, !PT ;  /* 0x0000000b07157212 */ /* 0x000fc400078eb405 */
[----:B------:R-:W-:Y:S01]  /*0700*/  LOP3.LUT R23, R5, R3, R11, 0xb4, !PT ;  /* 0x0000000305177212 */ /* 0x000fe200078eb40b */
[----:B------:R0:W5:Y:S01]  /*0710*/  LDL.64 R6, [R29+0x30] ;  /* 0x000030001d067983 */ /* 0x0001620000100a00 */
[----:B------:R-:W-:-:S03]  /*0720*/  LOP3.LUT R22, R4, R2, R10, 0xb4, !PT ;  /* 0x0000000204167212 */ /* 0x000fc600078eb40a */
[----:B------:R0:W5:Y:S04]  /*0730*/  LDL.64 R4, [R29+0x38] ;  /* 0x000038001d047983 */ /* 0x0001680000100a00 */
[----:B------:R0:W5:Y:S04]  /*0740*/  LDL.64 R10, [R29+0x40] ;  /* 0x000040001d0a7983 */ /* 0x0001680000100a00 */
[----:B------:R0:W5:Y:S04]  /*0750*/  LDL.64 R2, [R29+0x48] ;  /* 0x000048001d027983 */ /* 0x0001680000100a00 */
[----:B------:R0:W-:Y:S04]  /*0760*/  STL.64 [R29], R24 ;  /* 0x000000181d007387 */ /* 0x0001e80000100a00 */
[----:B------:R0:W-:Y:S04]  /*0770*/  STL.64 [R29+0x8], R20 ;  /* 0x000008141d007387 */ /* 0x0001e80000100a00 */
[----:B------:R0:W-:Y:S04]  /*0780*/  STL.64 [R29+0x10], R22 ;  /* 0x000010161d007387 */ /* 0x0001e80000100a00 */
[----:B------:R0:W-:Y:S04]  /*0790*/  STL.64 [R29+0x18], R18 ;  /* 0x000018121d007387 */ /* 0x0001e80000100a00 */
[----:B------:R0:W-:Y:S01]  /*07a0*/  STL.64 [R29+0x20], R26 ;  /* 0x0000201a1d007387 */ /* 0x0001e20000100a00 */
[----:B------:R-:W-:Y:S01]  /*07b0*/  VIADD R13, R13, 0x5 ;  /* 0x000000050d0d7836 */ /* 0x000fe20000000000 */
[----:B------:R-:W-:Y:S06]  /*07c0*/  BRA `(.L_x_1) ;  /* 0xfffffffc009c7947 */ /* 0x000fec000383ffff */
.L_x_2:
        /* <DEDUP_REMOVED lines=11> */
.L_x_4:


//--------------------- .nv.shared.reserved.0     --------------------------
	.section	.nv.shared.reserved.0,"aw",@nobits
	.weak		__nv_reservedSMEM_offset_0_alias
	.size		__nv_reservedSMEM_offset_0_alias, 0, 64
	.other		__nv_reservedSMEM_offset_0_alias,@"STO_CUDA_RESERVED_SHARED STV_DEFAULT"
__nv_reservedSMEM_offset_0_alias:
	.zero		0
	.zero		64


//--------------------- .nv.constant0._Z8GPU_initv --------------------------
	.section	.nv.constant0._Z8GPU_initv,"a",@progbits
	.sectionflags	@""
	.align	4
.nv.constant0._Z8GPU_initv:
	.zero		896


//--------------------- .nv.constant0._Z10keccak_offPhm --------------------------
	.section	.nv.constant0._Z10keccak_offPhm,"a",@progbits
	.sectionflags	@""
	.align	4
.nv.constant0._Z10keccak_offPhm:
	.zero		912


//--------------------- SYMBOLS --------------------------

	.type		.nv.reservedSmem.offset0,@object
	.size		.nv.reservedSmem.offset0,0x4
